	.headerflags	@"EF_CUDA_TEXMODE_UNIFIED EF_CUDA_64BIT_ADDRESS EF_CUDA_ACCELERATORS EF_CUDA_SM90 EF_CUDA_VIRTUAL_SM(EF_CUDA_SM90)"
	.elftype	@"ET_EXEC"


//--------------------- .nv.info                  --------------------------
	.section	.nv.info,"",@"SHT_CUDA_INFO"
	.align	4


	//----- nvinfo : EIATTR_REGCOUNT
	.align		4
        /*0000*/ 	.byte	0x04, 0x2f
        /*0002*/ 	.short	(.L_1 - .L_0)
	.align		4
.L_0:
        /*0004*/ 	.word	index@(triton_poi_fused_add_avg_pool2d_23)
        /*0008*/ 	.word	0x0000001e


	//----- nvinfo : EIATTR_MIN_STACK_SIZE
	.align		4
.L_1:
        /*000c*/ 	.byte	0x04, 0x12
        /*000e*/ 	.short	(.L_3 - .L_2)
	.align		4
.L_2:
        /*0010*/ 	.word	index@(triton_poi_fused_add_avg_pool2d_23)
        /*0014*/ 	.word	0x00000000


	//----- nvinfo : EIATTR_FRAME_SIZE
	.align		4
.L_3:
        /*0018*/ 	.byte	0x04, 0x11
        /*001a*/ 	.short	(.L_5 - .L_4)
	.align		4
.L_4:
        /*001c*/ 	.word	index@(triton_poi_fused_add_avg_pool2d_23)
        /*0020*/ 	.word	0x00000000


	//----- nvinfo : EIATTR_MIN_STACK_SIZE
	.align		4
.L_5:
        /*0024*/ 	.byte	0x04, 0x12
        /*0026*/ 	.short	(.L_7 - .L_6)
	.align		4
.L_6:
        /*0028*/ 	.word	index@(triton_poi_fused_add_avg_pool2d_23)
        /*002c*/ 	.word	0x00000000
.L_7:


//--------------------- .nv.info.triton_poi_fused_add_avg_pool2d_23 --------------------------
	.section	.nv.info.triton_poi_fused_add_avg_pool2d_23,"",@"SHT_CUDA_INFO"
	.sectionflags	@""
	.align	4


	//----- nvinfo : EIATTR_CUDA_API_VERSION
	.align		4
        /*0000*/ 	.byte	0x04, 0x37
        /*0002*/ 	.short	(.L_9 - .L_8)
.L_8:
        /*0004*/ 	.word	0x0000007c


	//----- nvinfo : EIATTR_KPARAM_INFO
	.align		4
.L_9:
        /*0008*/ 	.byte	0x04, 0x17
        /*000a*/ 	.short	(.L_11 - .L_10)
.L_10:
        /*000c*/ 	.word	0x00000000
        /*0010*/ 	.short	0x0002
        /*0012*/ 	.short	0x0010
        /*0014*/ 	.byte	0x00, 0xf0, 0x11, 0x00


	//----- nvinfo : EIATTR_KPARAM_INFO
	.align		4
.L_11:
        /*0018*/ 	.byte	0x04, 0x17
        /*001a*/ 	.short	(.L_13 - .L_12)
.L_12:
        /*001c*/ 	.word	0x00000000
        /*0020*/ 	.short	0x0001
        /*0022*/ 	.short	0x0008
        /*0024*/ 	.byte	0x00, 0xf4, 0x21, 0x00


	//----- nvinfo : EIATTR_KPARAM_INFO
	.align		4
.L_13:
        /*0028*/ 	.byte	0x04, 0x17
        /*002a*/ 	.short	(.L_15 - .L_14)
.L_14:
        /*002c*/ 	.word	0x00000000
        /*0030*/ 	.short	0x0000
        /*0032*/ 	.short	0x0000
        /*0034*/ 	.byte	0x00, 0xf4, 0x21, 0x00


	//----- nvinfo : EIATTR_SPARSE_MMA_MASK
	.align		4
.L_15:
        /*0038*/ 	.byte	0x03, 0x50
        /*003a*/ 	.short	0x0000


	//----- nvinfo : EIATTR_MAXREG_COUNT
	.align		4
        /*003c*/ 	.byte	0x03, 0x1b
        /*003e*/ 	.short	0x00ff


	//----- nvinfo : EIATTR_EXIT_INSTR_OFFSETS
	.align		4
        /*0040*/ 	.byte	0x04, 0x1c
        /*0042*/ 	.short	(.L_17 - .L_16)


	//   ....[0]....
.L_16:
        /*0044*/ 	.word	0x00000790


	//   ....[1]....
        /*0048*/ 	.word	0x000007b0


	//----- nvinfo : EIATTR_REQNTID
	.align		4
.L_17:
        /*004c*/ 	.byte	0x04, 0x10
        /*004e*/ 	.short	(.L_19 - .L_18)
.L_18:
        /*0050*/ 	.word	0x00000080
        /*0054*/ 	.word	0x00000001
        /*0058*/ 	.word	0x00000001


	//----- nvinfo : EIATTR_CBANK_PARAM_SIZE
	.align		4
.L_19:
        /*005c*/ 	.byte	0x03, 0x19
        /*005e*/ 	.short	0x0014


	//----- nvinfo : EIATTR_PARAM_CBANK
	.align		4
        /*0060*/ 	.byte	0x04, 0x0a
        /*0062*/ 	.short	(.L_21 - .L_20)
	.align		4
.L_20:
        /*0064*/ 	.word	index@(.nv.constant0.triton_poi_fused_add_avg_pool2d_23)
        /*0068*/ 	.short	0x0210
        /*006a*/ 	.short	0x0014


	//----- nvinfo : EIATTR_SW_WAR
	.align		4
.L_21:
        /*006c*/ 	.byte	0x04, 0x36
        /*006e*/ 	.short	(.L_23 - .L_22)
.L_22:
        /*0070*/ 	.word	0x00000008
.L_23:


//--------------------- .nv.callgraph             --------------------------
	.section	.nv.callgraph,"",@"SHT_CUDA_CALLGRAPH"
	.align	4
	.sectionentsize	8
	.align		4
        /*0000*/ 	.word	0x00000000
	.align		4
        /*0004*/ 	.word	0xffffffff
	.align		4
        /*0008*/ 	.word	0x00000000
	.align		4
        /*000c*/ 	.word	0xfffffffe
	.align		4
        /*0010*/ 	.word	0x00000000
	.align		4
        /*0014*/ 	.word	0xfffffffd
	.align		4
        /*0018*/ 	.word	0x00000000
	.align		4
        /*001c*/ 	.word	0xfffffffc


//--------------------- .text.triton_poi_fused_add_avg_pool2d_23 --------------------------
	.section	.text.triton_poi_fused_add_avg_pool2d_23,"ax",@progbits
	.align	128
        .global         triton_poi_fused_add_avg_pool2d_23
        .type           triton_poi_fused_add_avg_pool2d_23,@function
        .size           triton_poi_fused_add_avg_pool2d_23,(.L_x_1 - triton_poi_fused_add_avg_pool2d_23)
        .other          triton_poi_fused_add_avg_pool2d_23,@"STO_CUDA_ENTRY STV_DEFAULT"
triton_poi_fused_add_avg_pool2d_23:
.text.triton_poi_fused_add_avg_pool2d_23:
[----:B------:R-:W0:Y:S02]  /*0000*/  LDC R1, c[0x0][0x28] ;  /* 0x00000a00ff017b82 */ /* 0x000e240000000800 */
[----:B------:R-:W1:Y:S01]  /*0010*/  S2R R21, SR_TID.X ;  /* 0x0000000000157919 */ /* 0x000e620000002100 */
[----:B------:R-:W2:Y:S01]  /*0020*/  LDC.64 R4, c[0x0][0x218] ;  /* 0x00008600ff047b82 */ /* 0x000ea20000000a00 */
[----:B------:R-:W-:Y:S02]  /*0030*/  CS2R R14, SRZ ;  /* 0x00000000000e7805 */ /* 0x000fe4000001ff00 */
[----:B------:R-:W-:Y:S01]  /*0040*/  CS2R R16, SRZ ;  /* 0x0000000000107805 */ /* 0x000fe2000001ff00 */
[----:B------:R-:W3:Y:S01]  /*0050*/  S2R R0, SR_CTAID.X ;  /* 0x0000000000007919 */ /* 0x000ee20000002500 */
[----:B------:R-:W-:Y:S01]  /*0060*/  ULDC.64 UR4, c[0x0][0x208] ;  /* 0x0000820000047ab9 */ /* 0x000fe20000000a00 */
[----:B-1----:R-:W-:Y:S02]  /*0070*/  LOP3.LUT R21, R21, 0x7f, RZ, 0xc0, !PT ;  /* 0x0000007f15157812 */ /* 0x002fe400078ec0ff */
[----:B---3--:R-:W-:-:S03]  /*0080*/  SHF.R.S32.HI R2, RZ, 0x18, R0 ;  /* 0x00000018ff027819 */ /* 0x008fc60000011400 */
[----:B------:R-:W-:Y:S01]  /*0090*/  IMAD R21, R0, 0x80, R21 ;  /* 0x0000008000157824 */ /* 0x000fe200078e0215 */
[----:B------:R-:W-:-:S03]  /*00a0*/  SGXT R0, R2, 0x1 ;  /* 0x000000010200781a */ /* 0x000fc60000000200 */
[C---:B------:R-:W-:Y:S02]  /*00b0*/  VIADD R9, R21.reuse, 0xfffffff9 ;  /* 0xfffffff915097836 */ /* 0x040fe40000000000 */
[----:B------:R-:W-:Y:S01]  /*00c0*/  VIADD R7, R21, 0xfffffff8 ;  /* 0xfffffff815077836 */ /* 0x000fe20000000000 */
[----:B------:R-:W-:Y:S01]  /*00d0*/  LEA.HI R0, R0, R21, RZ, 0x3 ;  /* 0x0000001500007211 */ /* 0x000fe200078f18ff */
[----:B--2---:R-:W-:-:S03]  /*00e0*/  IMAD.WIDE R8, R9, 0x4, R4 ;  /* 0x0000000409087825 */ /* 0x004fc600078e0204 */
[----:B------:R-:W-:Y:S02]  /*00f0*/  SHF.R.S32.HI R2, RZ, 0x3, R0 ;  /* 0x00000003ff027819 */ /* 0x000fe40000011400 */
[----:B------:R-:W-:Y:S02]  /*0100*/  LOP3.LUT R0, R0, 0xfffffff8, RZ, 0xc0, !PT ;  /* 0xfffffff800007812 */ /* 0x000fe400078ec0ff */
[----:B------:R-:W-:-:S03]  /*0110*/  LEA.HI R3, R2, R2, RZ, 0x3 ;  /* 0x0000000202037211 */ /* 0x000fc600078f18ff */
[----:B------:R-:W-:Y:S01]  /*0120*/  IMAD.IADD R13, R21, 0x1, -R0 ;  /* 0x00000001150d7824 */ /* 0x000fe200078e0a00 */
[----:B------:R-:W-:-:S03]  /*0130*/  LOP3.LUT R3, R3, 0xfffffff8, RZ, 0xc0, !PT ;  /* 0xfffffff803037812 */ /* 0x000fc600078ec0ff */
[----:B------:R-:W-:Y:S02]  /*0140*/  VIADD R10, R13, 0x1 ;  /* 0x000000010d0a7836 */ /* 0x000fe40000000000 */
[----:B------:R-:W-:Y:S02]  /*0150*/  IMAD.IADD R0, R2, 0x1, -R3 ;  /* 0x0000000102007824 */ /* 0x000fe400078e0a03 */
[----:B------:R-:W-:Y:S01]  /*0160*/  VIADD R3, R21, 0xfffffff7 ;  /* 0xfffffff715037836 */ /* 0x000fe20000000000 */
[----:B------:R-:W-:Y:S02]  /*0170*/  ISETP.GE.U32.AND P2, PT, R10, 0x8, PT ;  /* 0x000000080a00780c */ /* 0x000fe40003f46070 */
[C---:B------:R-:W-:Y:S01]  /*0180*/  ISETP.GT.AND P0, PT, R0.reuse, RZ, PT ;  /* 0x000000ff0000720c */ /* 0x040fe20003f04270 */
[----:B------:R-:W-:Y:S01]  /*0190*/  IMAD.WIDE R2, R3, 0x4, R4 ;  /* 0x0000000403027825 */ /* 0x000fe200078e0204 */
[----:B------:R-:W-:Y:S02]  /*01a0*/  ISETP.GT.AND P1, PT, R0, RZ, !P2 ;  /* 0x000000ff0000720c */ /* 0x000fe40005724270 */
[----:B------:R-:W-:-:S02]  /*01b0*/  ISETP.GT.AND P3, PT, R13, RZ, P0 ;  /* 0x000000ff0d00720c */ /* 0x000fc40000764270 */
[C---:B------:R-:W-:Y:S02]  /*01c0*/  ISETP.LT.AND P1, PT, R21.reuse, 0x800, P1 ;  /* 0x000008001500780c */ /* 0x040fe40000f21270 */
[----:B------:R-:W-:Y:S02]  /*01d0*/  ISETP.LT.AND P3, PT, R21, 0x800, P3 ;  /* 0x000008001500780c */ /* 0x000fe40001f61270 */
[----:B------:R-:W-:-:S04]  /*01e0*/  ISETP.GT.AND P0, PT, R13, -0x1, P0 ;  /* 0xffffffff0d00780c */ /* 0x000fc80000704270 */
[----:B------:R-:W-:-:S05]  /*01f0*/  ISETP.LT.AND P0, PT, R21, 0x800, P0 ;  /* 0x000008001500780c */ /* 0x000fca0000701270 */
[----:B------:R-:W2:Y:S01]  /*0200*/  @P1 LDG.E R15, desc[UR4][R8.64] ;  /* 0x00000004080f1981 */ /* 0x000ea2000c1e1900 */
[----:B------:R-:W-:-:S03]  /*0210*/  IMAD.WIDE R6, R7, 0x4, R4 ;  /* 0x0000000407067825 */ /* 0x000fc600078e0204 */
[----:B------:R1:W3:Y:S04]  /*0220*/  @P3 LDG.E R17, desc[UR4][R2.64] ;  /* 0x0000000402113981 */ /* 0x0002e8000c1e1900 */
[----:B------:R4:W5:Y:S01]  /*0230*/  @P0 LDG.E R16, desc[UR4][R6.64] ;  /* 0x0000000406100981 */ /* 0x000962000c1e1900 */
[C---:B------:R-:W-:Y:S01]  /*0240*/  ISETP.GT.AND P6, PT, R13.reuse, 0x6, PT ;  /* 0x000000060d00780c */ /* 0x040fe20003fc4270 */
[C---:B------:R-:W-:Y:S01]  /*0250*/  VIADD R11, R13.reuse, 0x2 ;  /* 0x000000020d0b7836 */ /* 0x040fe20000000000 */
[----:B------:R-:W-:Y:S02]  /*0260*/  ISETP.GE.AND P4, PT, R13, 0x7, PT ;  /* 0x000000070d00780c */ /* 0x000fe40003f86270 */
[C---:B------:R-:W-:Y:S01]  /*0270*/  ISETP.GT.AND P2, PT, R0.reuse, -0x1, !P2 ;  /* 0xffffffff0000780c */ /* 0x040fe20005744270 */
[C---:B-1----:R-:W-:Y:S01]  /*0280*/  VIADD R2, R0.reuse, 0x2 ;  /* 0x0000000200027836 */ /* 0x042fe20000000000 */
[----:B------:R-:W-:Y:S01]  /*0290*/  SEL R12, R11, RZ, !P4 ;  /* 0x000000ff0b0c7207 */ /* 0x000fe20006000000 */
[C---:B------:R-:W-:Y:S01]  /*02a0*/  VIADD R3, R0.reuse, 0x1 ;  /* 0x0000000100037836 */ /* 0x040fe20000000000 */
[C---:B------:R-:W-:Y:S01]  /*02b0*/  ISETP.GE.AND P4, PT, R21.reuse, 0x800, PT ;  /* 0x000008001500780c */ /* 0x040fe20003f86270 */
[C---:B----4-:R-:W-:Y:S01]  /*02c0*/  VIADD R7, R21.reuse, 0xffffffff ;  /* 0xffffffff15077836 */ /* 0x050fe20000000000 */
[----:B------:R-:W-:Y:S01]  /*02d0*/  LOP3.LUT R11, R0, R13, RZ, 0xfc, !PT ;  /* 0x0000000d000b7212 */ /* 0x000fe200078efcff */
[----:B------:R-:W-:Y:S01]  /*02e0*/  VIADD R18, R12, 0x9 ;  /* 0x000000090c127836 */ /* 0x000fe20000000000 */
[----:B------:R-:W-:Y:S01]  /*02f0*/  ISETP.LT.AND P2, PT, R21, 0x800, P2 ;  /* 0x000008001500780c */ /* 0x000fe20001741270 */
[----:B------:R-:W-:Y:S01]  /*0300*/  @!P6 IMAD.MOV R18, RZ, RZ, R12 ;  /* 0x000000ffff12e224 */ /* 0x000fe200078e020c */
[----:B------:R-:W-:Y:S01]  /*0310*/  ISETP.GT.AND P6, PT, R0, -0x1, PT ;  /* 0xffffffff0000780c */ /* 0x000fe20003fc4270 */
[----:B------:R-:W-:Y:S01]  /*0320*/  IMAD.MOV.U32 R12, RZ, RZ, RZ ;  /* 0x000000ffff0c7224 */ /* 0x000fe200078e00ff */
[----:B------:R-:W-:Y:S01]  /*0330*/  ISETP.GT.AND P5, PT, R11, -0x1, !P4 ;  /* 0xffffffff0b00780c */ /* 0x000fe200067a4270 */
[----:B------:R-:W-:Y:S01]  /*0340*/  IMAD.WIDE R6, R7, 0x4, R4 ;  /* 0x0000000407067825 */ /* 0x000fe200078e0204 */
[----:B------:R-:W-:-:S02]  /*0350*/  ISETP.GT.AND P6, PT, R13, RZ, P6 ;  /* 0x000000ff0d00720c */ /* 0x000fc400037c4270 */
[----:B------:R-:W-:Y:S01]  /*0360*/  LOP3.LUT R10, R3, R10, RZ, 0xfc, !PT ;  /* 0x0000000a030a7212 */ /* 0x000fe200078efcff */
[C---:B------:R-:W-:Y:S02]  /*0370*/  VIADD R11, R21.reuse, 0x1 ;  /* 0x00000001150b7836 */ /* 0x040fe40000000000 */
[----:B------:R-:W-:Y:S02]  /*0380*/  IMAD.MOV.U32 R20, RZ, RZ, RZ ;  /* 0x000000ffff147224 */ /* 0x000fe400078e00ff */
[C---:B------:R-:W-:Y:S01]  /*0390*/  VIADD R9, R21.reuse, 0x7 ;  /* 0x0000000715097836 */ /* 0x040fe20000000000 */
[----:B------:R-:W-:Y:S01]  /*03a0*/  CS2R R22, SRZ ;  /* 0x0000000000167805 */ /* 0x000fe2000001ff00 */
[C---:B------:R-:W-:Y:S02]  /*03b0*/  VIADD R25, R21.reuse, 0x8 ;  /* 0x0000000815197836 */ /* 0x040fe40000000000 */
[----:B------:R-:W-:Y:S02]  /*03c0*/  VIADD R27, R21, 0x9 ;  /* 0x00000009151b7836 */ /* 0x000fe40000000000 */
[----:B------:R-:W-:Y:S01]  /*03d0*/  IMAD.MOV.U32 R24, RZ, RZ, RZ ;  /* 0x000000ffff187224 */ /* 0x000fe200078e00ff */
[----:B--2---:R-:W-:-:S02]  /*03e0*/  SEL R15, R15, RZ, P1 ;  /* 0x000000ff0f0f7207 */ /* 0x004fc40000800000 */
[C---:B------:R-:W-:Y:S02]  /*03f0*/  ISETP.GE.AND P1, PT, R0.reuse, 0x7, PT ;  /* 0x000000070000780c */ /* 0x040fe40003f26270 */
[----:B---3--:R-:W-:Y:S02]  /*0400*/  SEL R17, R17, RZ, P3 ;  /* 0x000000ff11117207 */ /* 0x008fe40001800000 */
[----:B------:R-:W-:Y:S02]  /*0410*/  ISETP.GT.AND P3, PT, R0, 0x6, PT ;  /* 0x000000060000780c */ /* 0x000fe40003f64270 */
[----:B------:R-:W-:Y:S02]  /*0420*/  SEL R8, R2, RZ, !P1 ;  /* 0x000000ff02087207 */ /* 0x000fe40004800000 */
[----:B------:R-:W-:Y:S02]  /*0430*/  ISETP.LT.AND P1, PT, R21, 0x800, P6 ;  /* 0x000008001500780c */ /* 0x000fe40003721270 */
[----:B-----5:R-:W-:Y:S01]  /*0440*/  SEL R16, R16, RZ, P0 ;  /* 0x000000ff10107207 */ /* 0x020fe20000000000 */
[----:B------:R-:W-:Y:S01]  /*0450*/  VIADD R19, R8, 0x9 ;  /* 0x0000000908137836 */ /* 0x000fe20000000000 */
[----:B------:R-:W-:Y:S01]  /*0460*/  ISETP.GE.U32.AND P0, PT, R3, 0x8, PT ;  /* 0x000000080300780c */ /* 0x000fe20003f06070 */
[----:B------:R-:W-:Y:S01]  /*0470*/  IMAD.WIDE R2, R21, 0x4, R4 ;  /* 0x0000000415027825 */ /* 0x000fe200078e0204 */
[----:B------:R-:W-:-:S03]  /*0480*/  ISETP.LT.U32.AND P6, PT, R10, 0x8, !P4 ;  /* 0x000000080a00780c */ /* 0x000fc600067c1070 */
[----:B------:R-:W-:Y:S01]  /*0490*/  @!P3 IMAD.MOV R19, RZ, RZ, R8 ;  /* 0x000000ffff13b224 */ /* 0x000fe200078e0208 */
[C---:B------:R-:W-:Y:S01]  /*04a0*/  ISETP.GT.AND P3, PT, R13.reuse, RZ, !P0 ;  /* 0x000000ff0d00720c */ /* 0x040fe20004764270 */
[----:B------:R1:W2:Y:S01]  /*04b0*/  @P5 LDG.E R14, desc[UR4][R2.64] ;  /* 0x00000004020e5981 */ /* 0x0002a2000c1e1900 */
[----:B------:R-:W-:Y:S02]  /*04c0*/  ISETP.GT.AND P0, PT, R13, -0x1, !P0 ;  /* 0xffffffff0d00780c */ /* 0x000fe40004704270 */
[----:B------:R-:W-:Y:S01]  /*04d0*/  ISETP.LT.AND P3, PT, R21, 0x800, P3 ;  /* 0x000008001500780c */ /* 0x000fe20001f61270 */
[----:B------:R3:W4:Y:S01]  /*04e0*/  @P1 LDG.E R12, desc[UR4][R6.64] ;  /* 0x00000004060c1981 */ /* 0x000722000c1e1900 */
[--C-:B------:R-:W-:Y:S01]  /*04f0*/  IMAD.WIDE R10, R11, 0x4, R4.reuse ;  /* 0x000000040b0a7825 */ /* 0x100fe200078e0204 */
[----:B------:R-:W-:Y:S01]  /*0500*/  ISETP.LT.AND P0, PT, R21, 0x800, P0 ;  /* 0x000008001500780c */ /* 0x000fe20000701270 */
[----:B-1----:R-:W1:Y:S03]  /*0510*/  LDC.64 R2, c[0x0][0x210] ;  /* 0x00008400ff027b82 */ /* 0x002e660000000a00 */
[----:B------:R5:W4:Y:S01]  /*0520*/  @P2 LDG.E R20, desc[UR4][R10.64] ;  /* 0x000000040a142981 */ /* 0x000b22000c1e1900 */
[----:B---3--:R-:W-:-:S04]  /*0530*/  IMAD.WIDE R6, R9, 0x4, R4 ;  /* 0x0000000409067825 */ /* 0x008fc800078e0204 */
[--C-:B------:R-:W-:Y:S01]  /*0540*/  IMAD.WIDE R8, R25, 0x4, R4.reuse ;  /* 0x0000000419087825 */ /* 0x100fe200078e0204 */
[----:B------:R-:W3:Y:S03]  /*0550*/  @P3 LDG.E R22, desc[UR4][R6.64] ;  /* 0x0000000406163981 */ /* 0x000ee6000c1e1900 */
[----:B------:R-:W-:Y:S01]  /*0560*/  IMAD.WIDE R4, R27, 0x4, R4 ;  /* 0x000000041b047825 */ /* 0x000fe200078e0204 */
[----:B------:R-:W3:Y:S04]  /*0570*/  @P0 LDG.E R23, desc[UR4][R8.64] ;  /* 0x0000000408170981 */ /* 0x000ee8000c1e1900 */
[----:B------:R-:W3:Y:S01]  /*0580*/  @P6 LDG.E R24, desc[UR4][R4.64] ;  /* 0x0000000404186981 */ /* 0x000ee2000c1e1900 */
[----:B-1----:R-:W-:-:S04]  /*0590*/  IMAD.WIDE R2, R21, 0x4, R2 ;  /* 0x0000000415027825 */ /* 0x002fc800078e0202 */
[----:B------:R-:W-:-:S06]  /*05a0*/  IMAD.MOV.U32 R21, RZ, RZ, RZ ;  /* 0x000000ffff157224 */ /* 0x000fcc00078e00ff */
[----:B------:R-:W3:Y:S01]  /*05b0*/  @!P4 LDG.E R21, desc[UR4][R2.64] ;  /* 0x000000040215c981 */ /* 0x000ee2000c1e1900 */
[----:B-----5:R-:W-:Y:S01]  /*05c0*/  IADD3 R10, R18, -R13, -R0 ;  /* 0x8000000d120a7210 */ /* 0x020fe20007ffe800 */
[----:B------:R-:W-:-:S03]  /*05d0*/  IMAD.IADD R11, R13, 0x1, -R18 ;  /* 0x000000010d0b7824 */ /* 0x000fc600078e0a12 */
[----:B------:R-:W-:Y:S01]  /*05e0*/  IADD3 R10, R10, 0x1, R19 ;  /* 0x000000010a0a7810 */ /* 0x000fe20007ffe013 */
[----:B------:R-:W-:-:S04]  /*05f0*/  IMAD.IADD R18, R18, 0x1, -R13 ;  /* 0x0000000112127824 */ /* 0x000fc800078e0a0d */
[----:B------:R-:W-:-:S04]  /*0600*/  IMAD R10, R0, R11, R10 ;  /* 0x0000000b000a7224 */ /* 0x000fc800078e020a */
[----:B------:R-:W-:Y:S02]  /*0610*/  IMAD R10, R18, R19, R10 ;  /* 0x00000013120a7224 */ /* 0x000fe400078e020a */
[----:B------:R-:W-:-:S03]  /*0620*/  FADD R16, R17, R16 ;  /* 0x0000001011107221 */ /* 0x000fc60000000000 */
[----:B------:R-:W-:Y:S01]  /*0630*/  I2FP.F32.S32 R10, R10 ;  /* 0x0000000a000a7245 */ /* 0x000fe20000201400 */
[----:B------:R-:W-:Y:S01]  /*0640*/  FADD R15, R16, R15 ;  /* 0x0000000f100f7221 */ /* 0x000fe20000000000 */
[----:B--2---:R-:W-:Y:S02]  /*0650*/  SEL R14, R14, RZ, P5 ;  /* 0x000000ff0e0e7207 */ /* 0x004fe40002800000 */
[----:B----4-:R-:W-:Y:S02]  /*0660*/  SEL R12, R12, RZ, P1 ;  /* 0x000000ff0c0c7207 */ /* 0x010fe40000800000 */
[C---:B------:R-:W-:Y:S02]  /*0670*/  FSETP.GT.AND P1, PT, |R10|.reuse, 8.50705917302346158658e+37, PT ;  /* 0x7e8000000a00780b */ /* 0x040fe40003f24200 */
[----:B------:R-:W-:Y:S01]  /*0680*/  FSETP.GEU.AND P5, PT, |R10|, 1.175494350822287508e-38, PT ;  /* 0x008000000a00780b */ /* 0x000fe20003fae200 */
[----:B------:R-:W-:Y:S01]  /*0690*/  FADD R15, R15, R12 ;  /* 0x0000000c0f0f7221 */ /* 0x000fe20000000000 */
[----:B------:R-:W-:-:S03]  /*06a0*/  SEL R20, R20, RZ, P2 ;  /* 0x000000ff14147207 */ /* 0x000fc60001000000 */
[----:B------:R-:W-:-:S04]  /*06b0*/  FADD R15, R15, R14 ;  /* 0x0000000e0f0f7221 */ /* 0x000fc80000000000 */
[----:B------:R-:W-:Y:S01]  /*06c0*/  FADD R15, R15, R20 ;  /* 0x000000140f0f7221 */ /* 0x000fe20000000000 */
[----:B---3--:R-:W-:Y:S01]  /*06d0*/  SEL R22, R22, RZ, P3 ;  /* 0x000000ff16167207 */ /* 0x008fe20001800000 */
[----:B------:R-:W-:Y:S01]  /*06e0*/  @P1 FMUL R10, R10, 0.25 ;  /* 0x3e8000000a0a1820 */ /* 0x000fe20000400000 */
[----:B------:R-:W-:-:S03]  /*06f0*/  SEL R23, R23, RZ, P0 ;  /* 0x000000ff17177207 */ /* 0x000fc60000000000 */
[----:B------:R-:W-:Y:S01]  /*0700*/  @!P5 FMUL R10, R10, 16777216 ;  /* 0x4b8000000a0ad820 */ /* 0x000fe20000400000 */
[----:B------:R-:W-:Y:S01]  /*0710*/  FADD R22, R15, R22 ;  /* 0x000000160f167221 */ /* 0x000fe20000000000 */
[----:B------:R-:W-:-:S03]  /*0720*/  SEL R24, R24, RZ, P6 ;  /* 0x000000ff18187207 */ /* 0x000fc60003000000 */
[----:B------:R-:W-:Y:S01]  /*0730*/  FADD R23, R22, R23 ;  /* 0x0000001716177221 */ /* 0x000fe20000000000 */
[----:B------:R-:W1:Y:S03]  /*0740*/  MUFU.RCP R10, R10 ;  /* 0x0000000a000a7308 */ /* 0x000e660000001000 */
[----:B------:R-:W-:-:S04]  /*0750*/  FADD R24, R23, R24 ;  /* 0x0000001817187221 */ /* 0x000fc80000000000 */
[----:B------:R-:W-:-:S04]  /*0760*/  @P1 FMUL R24, R24, 0.25 ;  /* 0x3e80000018181820 */ /* 0x000fc80000400000 */
[----:B------:R-:W-:-:S04]  /*0770*/  @!P5 FMUL R24, R24, 16777216 ;  /* 0x4b8000001818d820 */ /* 0x000fc80000400000 */
[----:B-1----:R-:W-:Y:S01]  /*0780*/  FFMA R21, R10, R24, R21 ;  /* 0x000000180a157223 */ /* 0x002fe20000000015 */
[----:B------:R-:W-:Y:S06]  /*0790*/  @P4 EXIT ;  /* 0x000000000000494d */ /* 0x000fec0003800000 */
[----:B------:R-:W-:Y:S01]  /*07a0*/  STG.E desc[UR4][R2.64], R21 ;  /* 0x0000001502007986 */ /* 0x000fe2000c101904 */
[----:B------:R-:W-:Y:S05]  /*07b0*/  EXIT ;  /* 0x000000000000794d */ /* 0x000fea0003800000 */
.L_x_0:
[----:B------:R-:W-:-:S00]  /*07c0*/  BRA `(.L_x_0) ;  /* 0xfffffffc00fc7947 */ /* 0x000fc0000383ffff */
[----:B------:R-:W-:-:S00]  /*07d0*/  NOP ;  /* 0x0000000000007918 */ /* 0x000fc00000000000 */
        /* <DEDUP_REMOVED lines=10> */
.L_x_1:


//--------------------- .nv.constant0.triton_poi_fused_add_avg_pool2d_23 --------------------------
	.section	.nv.constant0.triton_poi_fused_add_avg_pool2d_23,"a",@progbits
	.sectionflags	@""
	.align	4
.nv.constant0.triton_poi_fused_add_avg_pool2d_23:
	.zero		548
